//
// Generated by NVIDIA NVVM Compiler
//
// Compiler Build ID: CL-36424714
// Cuda compilation tools, release 13.0, V13.0.88
// Based on NVVM 20.0.0
//

.version 9.0
.target sm_100
.address_size 64

	// .globl	_Z9addMatrixPA1024_iS0_S0_i

.visible .entry _Z9addMatrixPA1024_iS0_S0_i(
	.param .u64 .ptr .align 1 _Z9addMatrixPA1024_iS0_S0_i_param_0,
	.param .u64 .ptr .align 1 _Z9addMatrixPA1024_iS0_S0_i_param_1,
	.param .u64 .ptr .align 1 _Z9addMatrixPA1024_iS0_S0_i_param_2,
	.param .u32 _Z9addMatrixPA1024_iS0_S0_i_param_3
)
{
	.reg .pred 	%p<2>;
	.reg .b32 	%r<14>;
	.reg .b64 	%rd<15>;

	ld.param.u64 	%rd1, [_Z9addMatrixPA1024_iS0_S0_i_param_0];
	ld.param.u64 	%rd2, [_Z9addMatrixPA1024_iS0_S0_i_param_1];
	ld.param.u64 	%rd3, [_Z9addMatrixPA1024_iS0_S0_i_param_2];
	ld.param.u32 	%r3, [_Z9addMatrixPA1024_iS0_S0_i_param_3];
	mov.u32 	%r4, %ctaid.y;
	mov.u32 	%r5, %ntid.y;
	mov.u32 	%r6, %tid.y;
	mad.lo.s32 	%r1, %r4, %r5, %r6;
	mov.u32 	%r7, %ctaid.x;
	mov.u32 	%r8, %ntid.x;
	mov.u32 	%r9, %tid.x;
	mad.lo.s32 	%r2, %r7, %r8, %r9;
	max.s32 	%r10, %r1, %r2;
	setp.ge.s32 	%p1, %r10, %r3;
	@%p1 bra 	$L__BB0_2;
	cvta.to.global.u64 	%rd4, %rd1;
	cvta.to.global.u64 	%rd5, %rd2;
	cvta.to.global.u64 	%rd6, %rd3;
	mul.wide.u32 	%rd7, %r1, 4096;
	add.s64 	%rd8, %rd4, %rd7;
	mul.wide.s32 	%rd9, %r2, 4;
	add.s64 	%rd10, %rd8, %rd9;
	ld.global.u32 	%r11, [%rd10];
	add.s64 	%rd11, %rd5, %rd7;
	add.s64 	%rd12, %rd11, %rd9;
	ld.global.u32 	%r12, [%rd12];
	add.s32 	%r13, %r12, %r11;
	add.s64 	%rd13, %rd6, %rd7;
	add.s64 	%rd14, %rd13, %rd9;
	st.global.u32 	[%rd14], %r13;
$L__BB0_2:
	ret;

}


// ===== COMPILED SASS (sm_100) =====

	.target	sm_100

	.elftype	@"ET_EXEC"


//--------------------- .note.nv.tkinfo           --------------------------
	.section	.note.nv.tkinfo,"",@"SHT_NOTE"
	.sectionflags	@"SHF_NOTE_NV_TKINFO"
	.tkinfo
        /*0018*/ 	.word	0x00000002
        /*0030*/ 	.string	""
        /*0030*/ 	.string	"ptxas"
        /*0030*/ 	.string	"Cuda compilation tools, release 13.0, V13.0.88"
        /*0030*/ 	.string	"Build cuda_13.0.r13.0/compiler.36424714_0"
        /*0030*/ 	.string	"-arch sm_100 -m 64 "



//--------------------- .note.nv.cuinfo           --------------------------
	.section	.note.nv.cuinfo,"",@"SHT_NOTE"
	.sectionflags	@"SHF_NOTE_NV_CUINFO"
        /*0018*/ 	.short	0x0002
        /*001a*/ 	.short	0x0064
        /*001c*/ 	.short	0x0082
	.zero		2


//--------------------- .nv.info                  --------------------------
	.section	.nv.info,"",@"SHT_CUDA_INFO"
	.align	4


	//----- nvinfo : EIATTR_REGCOUNT
	.align		4
        /*0000*/ 	.byte	0x04, 0x2f
        /*0002*/ 	.short	(.L_1 - .L_0)
	.align		4
.L_0:
        /*0004*/ 	.word	index@(_Z9addMatrixPA1024_iS0_S0_i)
        /*0008*/ 	.word	0x0000000e


	//----- nvinfo : EIATTR_FRAME_SIZE
	.align		4
.L_1:
        /*000c*/ 	.byte	0x04, 0x11
        /*000e*/ 	.short	(.L_3 - .L_2)
	.align		4
.L_2:
        /*0010*/ 	.word	index@(_Z9addMatrixPA1024_iS0_S0_i)
        /*0014*/ 	.word	0x00000000


	//----- nvinfo : EIATTR_MIN_STACK_SIZE
	.align		4
.L_3:
        /*0018*/ 	.byte	0x04, 0x12
        /*001a*/ 	.short	(.L_5 - .L_4)
	.align		4
.L_4:
        /*001c*/ 	.word	index@(_Z9addMatrixPA1024_iS0_S0_i)
        /*0020*/ 	.word	0x00000000
.L_5:


//--------------------- .nv.compat                --------------------------
	.section	.nv.compat,"",@"SHT_CUDA_COMPAT_INFO"
	.align	4
        /*0000*/ 	.byte	0x02, 0x09, 0x00, 0x00, 0x02, 0x02, 0x01, 0x00, 0x02, 0x05, 0x05, 0x00, 0x03, 0x07, 0x01, 0x01
        /*0010*/ 	.byte	0x02, 0x03, 0x00, 0x00, 0x02, 0x06, 0x01, 0x00, 0x04, 0x0b, 0x08, 0x00, 0x09, 0x00, 0x00, 0x00
        /*0020*/ 	.byte	0x00, 0x00, 0x00, 0x00


//--------------------- .nv.info._Z9addMatrixPA1024_iS0_S0_i --------------------------
	.section	.nv.info._Z9addMatrixPA1024_iS0_S0_i,"",@"SHT_CUDA_INFO"
	.sectionflags	@""
	.align	4


	//----- nvinfo : EIATTR_CUDA_API_VERSION
	.align		4
        /*0000*/ 	.byte	0x04, 0x37
        /*0002*/ 	.short	(.L_7 - .L_6)
.L_6:
        /*0004*/ 	.word	0x00000082


	//----- nvinfo : EIATTR_KPARAM_INFO
	.align		4
.L_7:
        /*0008*/ 	.byte	0x04, 0x17
        /*000a*/ 	.short	(.L_9 - .L_8)
.L_8:
        /*000c*/ 	.word	0x00000000
        /*0010*/ 	.short	0x0003
        /*0012*/ 	.short	0x0018
        /*0014*/ 	.byte	0x00, 0xf0, 0x11, 0x00


	//----- nvinfo : EIATTR_KPARAM_INFO
	.align		4
.L_9:
        /*0018*/ 	.byte	0x04, 0x17
        /*001a*/ 	.short	(.L_11 - .L_10)
.L_10:
        /*001c*/ 	.word	0x00000000
        /*0020*/ 	.short	0x0002
        /*0022*/ 	.short	0x0010
        /*0024*/ 	.byte	0x00, 0xf5, 0x21, 0x00


	//----- nvinfo : EIATTR_KPARAM_INFO
	.align		4
.L_11:
        /*0028*/ 	.byte	0x04, 0x17
        /*002a*/ 	.short	(.L_13 - .L_12)
.L_12:
        /*002c*/ 	.word	0x00000000
        /*0030*/ 	.short	0x0001
        /*0032*/ 	.short	0x0008
        /*0034*/ 	.byte	0x00, 0xf5, 0x21, 0x00


	//----- nvinfo : EIATTR_KPARAM_INFO
	.align		4
.L_13:
        /*0038*/ 	.byte	0x04, 0x17
        /*003a*/ 	.short	(.L_15 - .L_14)
.L_14:
        /*003c*/ 	.word	0x00000000
        /*0040*/ 	.short	0x0000
        /*0042*/ 	.short	0x0000
        /*0044*/ 	.byte	0x00, 0xf5, 0x21, 0x00


	//----- nvinfo : EIATTR_SPARSE_MMA_MASK
	.align		4
.L_15:
        /*0048*/ 	.byte	0x03, 0x50
        /*004a*/ 	.short	0x0000


	//----- nvinfo : EIATTR_MAXREG_COUNT
	.align		4
        /*004c*/ 	.byte	0x03, 0x1b
        /*004e*/ 	.short	0x00ff


	//----- nvinfo : EIATTR_MERCURY_ISA_VERSION
	.align		4
        /*0050*/ 	.byte	0x03, 0x5f
        /*0052*/ 	.short	0x0101


	//----- nvinfo : EIATTR_VRC_CTA_INIT_COUNT
	.align		4
        /*0054*/ 	.byte	0x02, 0x4a
	.zero		1
	.zero		1


	//----- nvinfo : EIATTR_EXIT_INSTR_OFFSETS
	.align		4
        /*0058*/ 	.byte	0x04, 0x1c
        /*005a*/ 	.short	(.L_17 - .L_16)


	//   ....[0]....
.L_16:
        /*005c*/ 	.word	0x000000c0


	//   ....[1]....
        /*0060*/ 	.word	0x000001b0


	//----- nvinfo : EIATTR_CBANK_PARAM_SIZE
	.align		4
.L_17:
        /*0064*/ 	.byte	0x03, 0x19
        /*0066*/ 	.short	0x001c


	//----- nvinfo : EIATTR_PARAM_CBANK
	.align		4
        /*0068*/ 	.byte	0x04, 0x0a
        /*006a*/ 	.short	(.L_19 - .L_18)
	.align		4
.L_18:
        /*006c*/ 	.word	index@(.nv.constant0._Z9addMatrixPA1024_iS0_S0_i)
        /*0070*/ 	.short	0x0380
        /*0072*/ 	.short	0x001c


	//----- nvinfo : EIATTR_SW_WAR
	.align		4
.L_19:
        /*0074*/ 	.byte	0x04, 0x36
        /*0076*/ 	.short	(.L_21 - .L_20)
.L_20:
        /*0078*/ 	.word	0x00000008
.L_21:


//--------------------- .nv.callgraph             --------------------------
	.section	.nv.callgraph,"",@"SHT_CUDA_CALLGRAPH"
	.align	4
	.sectionentsize	8
	.align		4
        /*0000*/ 	.word	0x00000000
	.align		4
        /*0004*/ 	.word	0xffffffff
	.align		4
        /*0008*/ 	.word	0x00000000
	.align		4
        /*000c*/ 	.word	0xfffffffe
	.align		4
        /*0010*/ 	.word	0x00000000
	.align		4
        /*0014*/ 	.word	0xfffffffd
	.align		4
        /*0018*/ 	.word	0x00000000
	.align		4
        /*001c*/ 	.word	0xfffffffc


//--------------------- .text._Z9addMatrixPA1024_iS0_S0_i --------------------------
	.section	.text._Z9addMatrixPA1024_iS0_S0_i,"ax",@progbits
	.align	128
        .global         _Z9addMatrixPA1024_iS0_S0_i
        .type           _Z9addMatrixPA1024_iS0_S0_i,@function
        .size           _Z9addMatrixPA1024_iS0_S0_i,(.L_x_1 - _Z9addMatrixPA1024_iS0_S0_i)
        .other          _Z9addMatrixPA1024_iS0_S0_i,@"STO_CUDA_ENTRY STV_DEFAULT"
_Z9addMatrixPA1024_iS0_S0_i:
.text._Z9addMatrixPA1024_iS0_S0_i:
[----:B------:R-:W-:Y:S01]  /*0000*/  LDC R1, c[0x0][0x37c] ;  /* 0x0000df00ff017b82 */ /* 0x000fe20000000800 */
[----:B------:R-:W0:Y:S07]  /*0010*/  S2R R0, SR_TID.Y ;  /* 0x0000000000007919 */ /* 0x000e2e0000002200 */
[----:B------:R-:W0:Y:S01]  /*0020*/  LDC R9, c[0x0][0x364] ;  /* 0x0000d900ff097b82 */ /* 0x000e220000000800 */
[----:B------:R-:W1:Y:S01]  /*0030*/  LDCU UR6, c[0x0][0x398] ;  /* 0x00007300ff0677ac */ /* 0x000e620008000800 */
[----:B------:R-:W2:Y:S06]  /*0040*/  S2R R2, SR_TID.X ;  /* 0x0000000000027919 */ /* 0x000eac0000002100 */
[----:B------:R-:W0:Y:S08]  /*0050*/  S2UR UR4, SR_CTAID.Y ;  /* 0x00000000000479c3 */ /* 0x000e300000002600 */
[----:B------:R-:W2:Y:S08]  /*0060*/  S2UR UR5, SR_CTAID.X ;  /* 0x00000000000579c3 */ /* 0x000eb00000002500 */
[----:B------:R-:W2:Y:S01]  /*0070*/  LDC R11, c[0x0][0x360] ;  /* 0x0000d800ff0b7b82 */ /* 0x000ea20000000800 */
[----:B0-----:R-:W-:-:S02]  /*0080*/  IMAD R9, R9, UR4, R0 ;  /* 0x0000000409097c24 */ /* 0x001fc4000f8e0200 */
[----:B--2---:R-:W-:-:S05]  /*0090*/  IMAD R11, R11, UR5, R2 ;  /* 0x000000050b0b7c24 */ /* 0x004fca000f8e0202 */
[----:B------:R-:W-:-:S04]  /*00a0*/  VIMNMX R0, PT, PT, R9, R11, !PT ;  /* 0x0000000b09007248 */ /* 0x000fc80007fe0100 */
[----:B-1----:R-:W-:-:S13]  /*00b0*/  ISETP.GE.AND P0, PT, R0, UR6, PT ;  /* 0x0000000600007c0c */ /* 0x002fda000bf06270 */
[----:B------:R-:W-:Y:S05]  /*00c0*/  @P0 EXIT ;  /* 0x000000000000094d */ /* 0x000fea0003800000 */
[----:B------:R-:W0:Y:S01]  /*00d0*/  LDC.64 R2, c[0x0][0x380] ;  /* 0x0000e000ff027b82 */ /* 0x000e220000000a00 */
[----:B------:R-:W1:Y:S07]  /*00e0*/  LDCU.64 UR4, c[0x0][0x358] ;  /* 0x00006b00ff0477ac */ /* 0x000e6e0008000a00 */
[----:B------:R-:W2:Y:S08]  /*00f0*/  LDC.64 R4, c[0x0][0x388] ;  /* 0x0000e200ff047b82 */ /* 0x000eb00000000a00 */
[----:B------:R-:W3:Y:S01]  /*0100*/  LDC.64 R6, c[0x0][0x390] ;  /* 0x0000e400ff067b82 */ /* 0x000ee20000000a00 */
[----:B0-----:R-:W-:-:S04]  /*0110*/  IMAD.WIDE.U32 R2, R9, 0x1000, R2 ;  /* 0x0000100009027825 */ /* 0x001fc800078e0002 */
[----:B------:R-:W-:-:S04]  /*0120*/  IMAD.WIDE R2, R11, 0x4, R2 ;  /* 0x000000040b027825 */ /* 0x000fc800078e0202 */
[----:B--2---:R-:W-:Y:S02]  /*0130*/  IMAD.WIDE.U32 R4, R9, 0x1000, R4 ;  /* 0x0000100009047825 */ /* 0x004fe400078e0004 */
[----:B-1----:R-:W2:Y:S02]  /*0140*/  LDG.E R2, desc[UR4][R2.64] ;  /* 0x0000000402027981 */ /* 0x002ea4000c1e1900 */
[----:B------:R-:W-:-:S06]  /*0150*/  IMAD.WIDE R4, R11, 0x4, R4 ;  /* 0x000000040b047825 */ /* 0x000fcc00078e0204 */
[----:B------:R-:W2:Y:S01]  /*0160*/  LDG.E R5, desc[UR4][R4.64] ;  /* 0x0000000404057981 */ /* 0x000ea2000c1e1900 */
[----:B---3--:R-:W-:-:S04]  /*0170*/  IMAD.WIDE.U32 R6, R9, 0x1000, R6 ;  /* 0x0000100009067825 */ /* 0x008fc800078e0006 */
[----:B------:R-:W-:Y:S01]  /*0180*/  IMAD.WIDE R6, R11, 0x4, R6 ;  /* 0x000000040b067825 */ /* 0x000fe200078e0206 */
[----:B--2---:R-:W-:-:S05]  /*0190*/  IADD3 R9, PT, PT, R2, R5, RZ ;  /* 0x0000000502097210 */ /* 0x004fca0007ffe0ff */
[----:B------:R-:W-:Y:S01]  /*01a0*/  STG.E desc[UR4][R6.64], R9 ;  /* 0x0000000906007986 */ /* 0x000fe2000c101904 */
[----:B------:R-:W-:Y:S05]  /*01b0*/  EXIT ;  /* 0x000000000000794d */ /* 0x000fea0003800000 */
.L_x_0:
[----:B------:R-:W-:-:S00]  /*01c0*/  BRA `(.L_x_0) ;  /* 0xfffffffc00fc7947 */ /* 0x000fc0000383ffff */
[----:B------:R-:W-:-:S00]  /*01d0*/  NOP ;  /* 0x0000000000007918 */ /* 0x000fc00000000000 */
        /* <DEDUP_REMOVED lines=10> */
.L_x_1:


//--------------------- .nv.shared.reserved.0     --------------------------
	.section	.nv.shared.reserved.0,"aw",@nobits
	.weak		__nv_reservedSMEM_offset_0_alias
	.size		__nv_reservedSMEM_offset_0_alias, 0, 64
	.other		__nv_reservedSMEM_offset_0_alias,@"STO_CUDA_RESERVED_SHARED STV_DEFAULT"
__nv_reservedSMEM_offset_0_alias:
	.zero		0
	.zero		64


//--------------------- .nv.constant0._Z9addMatrixPA1024_iS0_S0_i --------------------------
	.section	.nv.constant0._Z9addMatrixPA1024_iS0_S0_i,"a",@progbits
	.sectionflags	@""
	.align	4
.nv.constant0._Z9addMatrixPA1024_iS0_S0_i:
	.zero		924


//--------------------- SYMBOLS --------------------------

	.type		.nv.reservedSmem.offset0,@object
	.size		.nv.reservedSmem.offset0,0x4
